//
// Generated by NVIDIA NVVM Compiler
//
// Compiler Build ID: CL-36424714
// Cuda compilation tools, release 13.0, V13.0.88
// Based on NVVM 20.0.0
//

.version 9.0
.target sm_100
.address_size 64

	// .globl	_Z29Kogge_Stone_exclu_scan_kernelPfS_i
.extern .func  (.param .b32 func_retval0) vprintf
(
	.param .b64 vprintf_param_0,
	.param .b64 vprintf_param_1
)
;
.extern .shared .align 16 .b8 ds_XY[];
.global .align 1 .b8 $str[16] = {100, 95, 88, 91, 37, 100, 93, 32, 61, 32, 37, 46, 49, 102, 10};
.global .align 1 .b8 $str$1[39] = {115, 116, 114, 105, 100, 101, 32, 61, 32, 37, 100, 58, 32, 105, 32, 61, 32, 37, 100, 44, 32, 100, 115, 95, 88, 89, 91, 37, 100, 93, 32, 61, 32, 37, 46, 49, 102, 10};

.visible .entry _Z29Kogge_Stone_exclu_scan_kernelPfS_i(
	.param .u64 .ptr .align 1 _Z29Kogge_Stone_exclu_scan_kernelPfS_i_param_0,
	.param .u64 .ptr .align 1 _Z29Kogge_Stone_exclu_scan_kernelPfS_i_param_1,
	.param .u32 _Z29Kogge_Stone_exclu_scan_kernelPfS_i_param_2
)
{
	.local .align 8 .b8 	__local_depot0[24];
	.reg .b64 	%SP;
	.reg .b64 	%SPL;
	.reg .pred 	%p<10>;
	.reg .b32 	%r<29>;
	.reg .b32 	%f<6>;
	.reg .b64 	%rd<21>;
	.reg .b64 	%fd<3>;

	mov.u64 	%SPL, __local_depot0;
	cvta.local.u64 	%SP, %SPL;
	ld.param.u64 	%rd2, [_Z29Kogge_Stone_exclu_scan_kernelPfS_i_param_0];
	ld.param.u64 	%rd3, [_Z29Kogge_Stone_exclu_scan_kernelPfS_i_param_1];
	ld.param.u32 	%r9, [_Z29Kogge_Stone_exclu_scan_kernelPfS_i_param_2];
	add.u64 	%rd4, %SP, 0;
	add.u64 	%rd1, %SPL, 0;
	mov.u32 	%r10, %ctaid.x;
	mov.u32 	%r27, %ntid.x;
	mov.u32 	%r2, %tid.x;
	mad.lo.s32 	%r3, %r10, %r27, %r2;
	add.s32 	%r11, %r27, -1;
	setp.lt.u32 	%p1, %r10, %r11;
	@%p1 bra 	$L__BB0_2;
	rem.u32 	%r27, %r9, %r27;
$L__BB0_2:
	setp.ne.s32 	%p2, %r3, 0;
	shl.b32 	%r12, %r2, 2;
	mov.u32 	%r13, ds_XY;
	add.s32 	%r6, %r13, %r12;
	@%p2 bra 	$L__BB0_4;
	mov.b32 	%r14, 0;
	st.shared.u32 	[%r6], %r14;
	st.local.u32 	[%rd1], %r14;
	mov.b64 	%rd5, 0;
	st.local.u64 	[%rd1+8], %rd5;
	mov.u64 	%rd6, $str;
	cvta.global.u64 	%rd7, %rd6;
	{ // callseq 0, 0
	.param .b64 param0;
	st.param.b64 	[param0], %rd7;
	.param .b64 param1;
	st.param.b64 	[param1], %rd4;
	.param .b32 retval0;
	call.uni (retval0), 
	vprintf, 
	(
	param0, 
	param1
	);
	ld.param.b32 	%r15, [retval0];
	} // callseq 0
$L__BB0_4:
	setp.ge.s32 	%p3, %r3, %r9;
	@%p3 bra 	$L__BB0_6;
	cvta.to.global.u64 	%rd9, %rd2;
	mul.wide.s32 	%rd10, %r3, 4;
	add.s64 	%rd11, %rd9, %rd10;
	ld.global.f32 	%f1, [%rd11];
	st.shared.f32 	[%r6+4], %f1;
	add.s32 	%r17, %r3, 1;
	cvt.f64.f32 	%fd1, %f1;
	st.local.u32 	[%rd1], %r17;
	st.local.f64 	[%rd1+8], %fd1;
	mov.u64 	%rd12, $str;
	cvta.global.u64 	%rd13, %rd12;
	{ // callseq 1, 0
	.param .b64 param0;
	st.param.b64 	[param0], %rd13;
	.param .b64 param1;
	st.param.b64 	[param1], %rd4;
	.param .b32 retval0;
	call.uni (retval0), 
	vprintf, 
	(
	param0, 
	param1
	);
	ld.param.b32 	%r18, [retval0];
	} // callseq 1
$L__BB0_6:
	setp.lt.u32 	%p4, %r27, 2;
	@%p4 bra 	$L__BB0_11;
	mov.b32 	%r28, 1;
	mov.u64 	%rd15, $str$1;
$L__BB0_8:
	setp.ge.u32 	%p5, %r2, %r27;
	bar.sync 	0;
	setp.lt.u32 	%p6, %r2, %r28;
	or.pred  	%p7, %p5, %p6;
	@%p7 bra 	$L__BB0_10;
	sub.s32 	%r21, %r2, %r28;
	shl.b32 	%r22, %r21, 2;
	add.s32 	%r24, %r13, %r22;
	ld.shared.f32 	%f2, [%r24];
	ld.shared.f32 	%f3, [%r6];
	add.f32 	%f4, %f2, %f3;
	st.shared.f32 	[%r6], %f4;
	cvt.f64.f32 	%fd2, %f4;
	st.local.v2.u32 	[%rd1], {%r28, %r3};
	st.local.u32 	[%rd1+8], %r2;
	st.local.f64 	[%rd1+16], %fd2;
	cvta.global.u64 	%rd16, %rd15;
	{ // callseq 2, 0
	.param .b64 param0;
	st.param.b64 	[param0], %rd16;
	.param .b64 param1;
	st.param.b64 	[param1], %rd4;
	.param .b32 retval0;
	call.uni (retval0), 
	vprintf, 
	(
	param0, 
	param1
	);
	ld.param.b32 	%r25, [retval0];
	} // callseq 2
$L__BB0_10:
	shl.b32 	%r28, %r28, 1;
	setp.lt.u32 	%p8, %r28, %r27;
	@%p8 bra 	$L__BB0_8;
$L__BB0_11:
	setp.ge.s32 	%p9, %r3, %r9;
	@%p9 bra 	$L__BB0_13;
	ld.shared.f32 	%f5, [%r6];
	cvta.to.global.u64 	%rd18, %rd3;
	mul.wide.s32 	%rd19, %r3, 4;
	add.s64 	%rd20, %rd18, %rd19;
	st.global.f32 	[%rd20], %f5;
$L__BB0_13:
	ret;

}


// ===== COMPILED SASS (sm_100) =====

	.target	sm_100

	.elftype	@"ET_EXEC"


//--------------------- .note.nv.tkinfo           --------------------------
	.section	.note.nv.tkinfo,"",@"SHT_NOTE"
	.sectionflags	@"SHF_NOTE_NV_TKINFO"
	.tkinfo
        /*0018*/ 	.word	0x00000002
        /*0030*/ 	.string	""
        /*0030*/ 	.string	"ptxas"
        /*0030*/ 	.string	"Cuda compilation tools, release 13.0, V13.0.88"
        /*0030*/ 	.string	"Build cuda_13.0.r13.0/compiler.36424714_0"
        /*0030*/ 	.string	"-arch sm_100 -m 64 "



//--------------------- .note.nv.cuinfo           --------------------------
	.section	.note.nv.cuinfo,"",@"SHT_NOTE"
	.sectionflags	@"SHF_NOTE_NV_CUINFO"
        /*0018*/ 	.short	0x0002
        /*001a*/ 	.short	0x0064
        /*001c*/ 	.short	0x0082
	.zero		2


//--------------------- .nv.info                  --------------------------
	.section	.nv.info,"",@"SHT_CUDA_INFO"
	.align	4


	//----- nvinfo : EIATTR_REGCOUNT
	.align		4
        /*0000*/ 	.byte	0x04, 0x2f
        /*0002*/ 	.short	(.L_3 - .L_2)
	.align		4
.L_2:
        /*0004*/ 	.word	index@(_Z29Kogge_Stone_exclu_scan_kernelPfS_i)
        /*0008*/ 	.word	0x0000001d


	//----- nvinfo : EIATTR_FRAME_SIZE
	.align		4
.L_3:
        /*000c*/ 	.byte	0x04, 0x11
        /*000e*/ 	.short	(.L_5 - .L_4)
	.align		4
.L_4:
        /*0010*/ 	.word	index@(_Z29Kogge_Stone_exclu_scan_kernelPfS_i)
        /*0014*/ 	.word	0x00000018


	//----- nvinfo : EIATTR_MIN_STACK_SIZE
	.align		4
.L_5:
        /*0018*/ 	.byte	0x04, 0x12
        /*001a*/ 	.short	(.L_7 - .L_6)
	.align		4
.L_6:
        /*001c*/ 	.word	index@(_Z29Kogge_Stone_exclu_scan_kernelPfS_i)
        /*0020*/ 	.word	0x00000018
.L_7:


//--------------------- .nv.compat                --------------------------
	.section	.nv.compat,"",@"SHT_CUDA_COMPAT_INFO"
	.align	4
        /*0000*/ 	.byte	0x02, 0x09, 0x00, 0x00, 0x02, 0x02, 0x01, 0x00, 0x02, 0x05, 0x05, 0x00, 0x03, 0x07, 0x01, 0x01
        /*0010*/ 	.byte	0x02, 0x03, 0x00, 0x00, 0x02, 0x06, 0x01, 0x00, 0x04, 0x0b, 0x08, 0x00, 0x09, 0x00, 0x00, 0x00
        /*0020*/ 	.byte	0x00, 0x00, 0x00, 0x00


//--------------------- .nv.info._Z29Kogge_Stone_exclu_scan_kernelPfS_i --------------------------
	.section	.nv.info._Z29Kogge_Stone_exclu_scan_kernelPfS_i,"",@"SHT_CUDA_INFO"
	.sectionflags	@""
	.align	4


	//----- nvinfo : EIATTR_CUDA_API_VERSION
	.align		4
        /*0000*/ 	.byte	0x04, 0x37
        /*0002*/ 	.short	(.L_9 - .L_8)
.L_8:
        /*0004*/ 	.word	0x00000082


	//----- nvinfo : EIATTR_KPARAM_INFO
	.align		4
.L_9:
        /*0008*/ 	.byte	0x04, 0x17
        /*000a*/ 	.short	(.L_11 - .L_10)
.L_10:
        /*000c*/ 	.word	0x00000000
        /*0010*/ 	.short	0x0002
        /*0012*/ 	.short	0x0010
        /*0014*/ 	.byte	0x00, 0xf0, 0x11, 0x00


	//----- nvinfo : EIATTR_KPARAM_INFO
	.align		4
.L_11:
        /*0018*/ 	.byte	0x04, 0x17
        /*001a*/ 	.short	(.L_13 - .L_12)
.L_12:
        /*001c*/ 	.word	0x00000000
        /*0020*/ 	.short	0x0001
        /*0022*/ 	.short	0x0008
        /*0024*/ 	.byte	0x00, 0xf5, 0x21, 0x00


	//----- nvinfo : EIATTR_KPARAM_INFO
	.align		4
.L_13:
        /*0028*/ 	.byte	0x04, 0x17
        /*002a*/ 	.short	(.L_15 - .L_14)
.L_14:
        /*002c*/ 	.word	0x00000000
        /*0030*/ 	.short	0x0000
        /*0032*/ 	.short	0x0000
        /*0034*/ 	.byte	0x00, 0xf5, 0x21, 0x00


	//----- nvinfo : EIATTR_SPARSE_MMA_MASK
	.align		4
.L_15:
        /*0038*/ 	.byte	0x03, 0x50
        /*003a*/ 	.short	0x0000


	//----- nvinfo : EIATTR_MAXREG_COUNT
	.align		4
        /*003c*/ 	.byte	0x03, 0x1b
        /*003e*/ 	.short	0x00ff


	//----- nvinfo : EIATTR_NUM_BARRIERS
	.align		4
        /*0040*/ 	.byte	0x02, 0x4c
        /*0042*/ 	.byte	0x01
	.zero		1


	//----- nvinfo : EIATTR_EXTERNS
	.align		4
        /*0044*/ 	.byte	0x04, 0x0f
        /*0046*/ 	.short	(.L_17 - .L_16)


	//   ....[0]....
	.align		4
.L_16:
        /*0048*/ 	.word	index@(vprintf)


	//----- nvinfo : EIATTR_MERCURY_ISA_VERSION
	.align		4
.L_17:
        /*004c*/ 	.byte	0x03, 0x5f
        /*004e*/ 	.short	0x0101


	//----- nvinfo : EIATTR_VRC_CTA_INIT_COUNT
	.align		4
        /*0050*/ 	.byte	0x02, 0x4a
	.zero		1
	.zero		1


	//----- nvinfo : EIATTR_SYSCALL_OFFSETS
	.align		4
        /*0054*/ 	.byte	0x04, 0x46
        /*0056*/ 	.short	(.L_19 - .L_18)


	//   ....[0]....
.L_18:
        /*0058*/ 	.word	0x00000320


	//   ....[1]....
        /*005c*/ 	.word	0x000004b0


	//   ....[2]....
        /*0060*/ 	.word	0x00000680


	//----- nvinfo : EIATTR_EXIT_INSTR_OFFSETS
	.align		4
.L_19:
        /*0064*/ 	.byte	0x04, 0x1c
        /*0066*/ 	.short	(.L_21 - .L_20)


	//   ....[0]....
.L_20:
        /*0068*/ 	.word	0x000006f0


	//   ....[1]....
        /*006c*/ 	.word	0x00000760


	//----- nvinfo : EIATTR_CRS_STACK_SIZE
	.align		4
.L_21:
        /*0070*/ 	.byte	0x04, 0x1e
        /*0072*/ 	.short	(.L_23 - .L_22)
.L_22:
        /*0074*/ 	.word	0x00000000


	//----- nvinfo : EIATTR_CBANK_PARAM_SIZE
	.align		4
.L_23:
        /*0078*/ 	.byte	0x03, 0x19
        /*007a*/ 	.short	0x0014


	//----- nvinfo : EIATTR_PARAM_CBANK
	.align		4
        /*007c*/ 	.byte	0x04, 0x0a
        /*007e*/ 	.short	(.L_25 - .L_24)
	.align		4
.L_24:
        /*0080*/ 	.word	index@(.nv.constant0._Z29Kogge_Stone_exclu_scan_kernelPfS_i)
        /*0084*/ 	.short	0x0380
        /*0086*/ 	.short	0x0014


	//----- nvinfo : EIATTR_SW_WAR
	.align		4
.L_25:
        /*0088*/ 	.byte	0x04, 0x36
        /*008a*/ 	.short	(.L_27 - .L_26)
.L_26:
        /*008c*/ 	.word	0x00000008
.L_27:


//--------------------- .nv.callgraph             --------------------------
	.section	.nv.callgraph,"",@"SHT_CUDA_CALLGRAPH"
	.align	4
	.sectionentsize	8
	.align		4
        /*0000*/ 	.word	0x00000000
	.align		4
        /*0004*/ 	.word	0xffffffff
	.align		4
        /*0008*/ 	.word	index@(_Z29Kogge_Stone_exclu_scan_kernelPfS_i)
	.align		4
        /*000c*/ 	.word	index@(vprintf)
	.align		4
        /*0010*/ 	.word	0x00000000
	.align		4
        /*0014*/ 	.word	0xfffffffe
	.align		4
        /*0018*/ 	.word	0x00000000
	.align		4
        /*001c*/ 	.word	0xfffffffd
	.align		4
        /*0020*/ 	.word	0x00000000
	.align		4
        /*0024*/ 	.word	0xfffffffc


//--------------------- .nv.constant4             --------------------------
	.section	.nv.constant4,"a",@progbits
	.align	8
	.align		8
.nv.constant4:
        /*0000*/ 	.dword	vprintf
	.align		8
        /*0008*/ 	.dword	$str
	.align		8
        /*0010*/ 	.dword	$str$1


//--------------------- .text._Z29Kogge_Stone_exclu_scan_kernelPfS_i --------------------------
	.section	.text._Z29Kogge_Stone_exclu_scan_kernelPfS_i,"ax",@progbits
	.align	128
        .global         _Z29Kogge_Stone_exclu_scan_kernelPfS_i
        .type           _Z29Kogge_Stone_exclu_scan_kernelPfS_i,@function
        .size           _Z29Kogge_Stone_exclu_scan_kernelPfS_i,(.L_x_10 - _Z29Kogge_Stone_exclu_scan_kernelPfS_i)
        .other          _Z29Kogge_Stone_exclu_scan_kernelPfS_i,@"STO_CUDA_ENTRY STV_DEFAULT"
_Z29Kogge_Stone_exclu_scan_kernelPfS_i:
.text._Z29Kogge_Stone_exclu_scan_kernelPfS_i:
[----:B------:R-:W0:Y:S01]  /*0000*/  LDC R1, c[0x0][0x37c] ;  /* 0x0000df00ff017b82 */ /* 0x000e220000000800 */
[----:B------:R-:W1:Y:S07]  /*0010*/  LDCU UR6, c[0x0][0x2fc] ;  /* 0x00005f80ff0677ac */ /* 0x000e6e0008000800 */
[----:B------:R-:W2:Y:S01]  /*0020*/  LDC R26, c[0x0][0x360] ;  /* 0x0000d800ff1a7b82 */ /* 0x000ea20000000800 */
[----:B------:R-:W3:Y:S01]  /*0030*/  S2R R25, SR_TID.X ;  /* 0x0000000000197919 */ /* 0x000ee20000002100 */
[----:B0-----:R-:W-:Y:S01]  /*0040*/  VIADD R1, R1, 0xffffffe8 ;  /* 0xffffffe801017836 */ /* 0x001fe20000000000 */
[----:B------:R-:W0:Y:S05]  /*0050*/  LDCU UR5, c[0x0][0x2f8] ;  /* 0x00005f00ff0577ac */ /* 0x000e2a0008000800 */
[----:B------:R-:W4:Y:S08]  /*0060*/  S2UR UR4, SR_CTAID.X ;  /* 0x00000000000479c3 */ /* 0x000f300000002500 */
[----:B------:R-:W5:Y:S01]  /*0070*/  S2UR UR36, SR_CgaCtaId ;  /* 0x00000000002479c3 */ /* 0x000f620000008800 */
[----:B0-----:R-:W-:Y:S01]  /*0080*/  IADD3 R24, P0, PT, R1, UR5, RZ ;  /* 0x0000000501187c10 */ /* 0x001fe2000ff1e0ff */
[----:B--2---:R-:W-:-:S05]  /*0090*/  VIADD R0, R26, 0xffffffff ;  /* 0xffffffff1a007836 */ /* 0x004fca0000000000 */
[----:B----4-:R-:W-:Y:S01]  /*00a0*/  ISETP.LE.U32.AND P2, PT, R0, UR4, PT ;  /* 0x0000000400007c0c */ /* 0x010fe2000bf43070 */
[----:B---3--:R-:W-:Y:S01]  /*00b0*/  IMAD R19, R26, UR4, R25 ;  /* 0x000000041a137c24 */ /* 0x008fe2000f8e0219 */
[----:B------:R-:W-:-:S04]  /*00c0*/  UMOV UR4, 0x400 ;  /* 0x0000040000047882 */ /* 0x000fc80000000000 */
[----:B------:R-:W-:Y:S01]  /*00d0*/  ISETP.NE.AND P1, PT, R19, RZ, PT ;  /* 0x000000ff1300720c */ /* 0x000fe20003f25270 */
[----:B-----5:R-:W-:-:S06]  /*00e0*/  ULEA UR36, UR36, UR4, 0x18 ;  /* 0x0000000424247291 */ /* 0x020fcc000f8ec0ff */
[----:B-1----:R-:W-:Y:S06]  /*00f0*/  @!P2 BRA `(.L_x_0) ;  /* 0x00000000004ca947 */ /* 0x002fec0003800000 */
[----:B------:R-:W0:Y:S01]  /*0100*/  I2F.U32.RP R0, R26 ;  /* 0x0000001a00007306 */ /* 0x000e220000209000 */
[----:B------:R-:W1:Y:S01]  /*0110*/  LDC R4, c[0x0][0x390] ;  /* 0x0000e400ff047b82 */ /* 0x000e620000000800 */
[----:B------:R-:W-:Y:S01]  /*0120*/  IMAD.MOV R5, RZ, RZ, -R26 ;  /* 0x000000ffff057224 */ /* 0x000fe200078e0a1a */
[----:B------:R-:W-:-:S05]  /*0130*/  ISETP.NE.U32.AND P3, PT, R26, RZ, PT ;  /* 0x000000ff1a00720c */ /* 0x000fca0003f65070 */
[----:B0-----:R-:W0:Y:S02]  /*0140*/  MUFU.RCP R0, R0 ;  /* 0x0000000000007308 */ /* 0x001e240000001000 */
[----:B0-----:R-:W-:-:S06]  /*0150*/  VIADD R2, R0, 0xffffffe ;  /* 0x0ffffffe00027836 */ /* 0x001fcc0000000000 */
[----:B------:R0:W2:Y:S02]  /*0160*/  F2I.FTZ.U32.TRUNC.NTZ R3, R2 ;  /* 0x0000000200037305 */ /* 0x0000a4000021f000 */
[----:B0-----:R-:W-:Y:S02]  /*0170*/  HFMA2 R2, -RZ, RZ, 0, 0 ;  /* 0x00000000ff027431 */ /* 0x001fe400000001ff */
[----:B--2---:R-:W-:-:S04]  /*0180*/  IMAD R5, R5, R3, RZ ;  /* 0x0000000305057224 */ /* 0x004fc800078e02ff */
[----:B------:R-:W-:-:S06]  /*0190*/  IMAD.HI.U32 R3, R3, R5, R2 ;  /* 0x0000000503037227 */ /* 0x000fcc00078e0002 */
[----:B-1----:R-:W-:-:S04]  /*01a0*/  IMAD.HI.U32 R3, R3, R4, RZ ;  /* 0x0000000403037227 */ /* 0x002fc800078e00ff */
[----:B------:R-:W-:-:S04]  /*01b0*/  IMAD.MOV R3, RZ, RZ, -R3 ;  /* 0x000000ffff037224 */ /* 0x000fc800078e0a03 */
[----:B------:R-:W-:-:S05]  /*01c0*/  IMAD R3, R26, R3, R4 ;  /* 0x000000031a037224 */ /* 0x000fca00078e0204 */
[----:B------:R-:W-:-:S13]  /*01d0*/  ISETP.GE.U32.AND P2, PT, R3, R26, PT ;  /* 0x0000001a0300720c */ /* 0x000fda0003f46070 */
[----:B------:R-:W-:-:S05]  /*01e0*/  @P2 IMAD.IADD R3, R3, 0x1, -R26 ;  /* 0x0000000103032824 */ /* 0x000fca00078e0a1a */
[----:B------:R-:W-:-:S13]  /*01f0*/  ISETP.GE.U32.AND P2, PT, R3, R26, PT ;  /* 0x0000001a0300720c */ /* 0x000fda0003f46070 */
[----:B------:R-:W-:Y:S01]  /*0200*/  @P2 IMAD.IADD R3, R3, 0x1, -R26 ;  /* 0x0000000103032824 */ /* 0x000fe200078e0a1a */
[----:B------:R-:W-:-:S04]  /*0210*/  @!P3 LOP3.LUT R3, RZ, R26, RZ, 0x33, !PT ;  /* 0x0000001aff03b212 */ /* 0x000fc800078e33ff */
[----:B------:R-:W-:-:S07]  /*0220*/  MOV R26, R3 ;  /* 0x00000003001a7202 */ /* 0x000fce0000000f00 */
.L_x_0:
[----:B------:R-:W-:Y:S01]  /*0230*/  IMAD.X R23, RZ, RZ, UR6, P0 ;  /* 0x00000006ff177e24 */ /* 0x000fe200080e06ff */
[----:B------:R-:W-:Y:S01]  /*0240*/  BSSY.RECONVERGENT B6, `(.L_x_1) ;  /* 0x000000f000067945 */ /* 0x000fe20003800200 */
[----:B------:R-:W-:-:S03]  /*0250*/  LEA R22, R25, UR36, 0x2 ;  /* 0x0000002419167c11 */ /* 0x000fc6000f8e10ff */
[----:B------:R-:W-:Y:S05]  /*0260*/  @P1 BRA `(.L_x_2) ;  /* 0x0000000000301947 */ /* 0x000fea0003800000 */
[----:B------:R-:W-:Y:S01]  /*0270*/  MOV R0, 0x0 ;  /* 0x0000000000007802 */ /* 0x000fe20000000f00 */
[----:B------:R0:W-:Y:S01]  /*0280*/  STS [R22], RZ ;  /* 0x000000ff16007388 */ /* 0x0001e20000000800 */
[----:B------:R-:W1:Y:S01]  /*0290*/  LDCU.64 UR4, c[0x4][0x8] ;  /* 0x01000100ff0477ac */ /* 0x000e620008000a00 */
[----:B------:R-:W-:Y:S01]  /*02a0*/  MOV R6, R24 ;  /* 0x0000001800067202 */ /* 0x000fe20000000f00 */
[----:B------:R0:W2:Y:S01]  /*02b0*/  LDC.64 R2, c[0x4][R0] ;  /* 0x0100000000027b82 */ /* 0x0000a20000000a00 */
[----:B------:R0:W-:Y:S01]  /*02c0*/  STL [R1], RZ ;  /* 0x000000ff01007387 */ /* 0x0001e20000100800 */
[----:B------:R-:W-:-:S03]  /*02d0*/  IMAD.MOV.U32 R7, RZ, RZ, R23 ;  /* 0x000000ffff077224 */ /* 0x000fc600078e0017 */
[----:B------:R0:W-:Y:S01]  /*02e0*/  STL.64 [R1+0x8], RZ ;  /* 0x000008ff01007387 */ /* 0x0001e20000100a00 */
[----:B-1----:R-:W-:Y:S02]  /*02f0*/  IMAD.U32 R4, RZ, RZ, UR4 ;  /* 0x00000004ff047e24 */ /* 0x002fe4000f8e00ff */
[----:B0-----:R-:W-:-:S07]  /*0300*/  IMAD.U32 R5, RZ, RZ, UR5 ;  /* 0x00000005ff057e24 */ /* 0x001fce000f8e00ff */
[----:B------:R-:W-:-:S07]  /*0310*/  LEPC R20, `(.L_x_2) ;  /* 0x000000001014794e */ /* 0x000fce0000000000 */
[----:B--2---:R-:W-:Y:S05]  /*0320*/  CALL.ABS.NOINC R2 ;  /* 0x0000000002007343 */ /* 0x004fea0003c00000 */
.L_x_2:
[----:B------:R-:W-:Y:S05]  /*0330*/  BSYNC.RECONVERGENT B6 ;  /* 0x0000000000067941 */ /* 0x000fea0003800200 */
.L_x_1:
[----:B------:R-:W0:Y:S01]  /*0340*/  LDCU UR4, c[0x0][0x390] ;  /* 0x00007200ff0477ac */ /* 0x000e220008000800 */
[----:B------:R-:W1:Y:S01]  /*0350*/  LDC.64 R16, c[0x0][0x358] ;  /* 0x0000d600ff107b82 */ /* 0x000e620000000a00 */
[----:B------:R-:W-:Y:S01]  /*0360*/  BSSY.RECONVERGENT B6, `(.L_x_3) ;  /* 0x0000016000067945 */ /* 0x000fe20003800200 */
[----:B0-----:R-:W-:-:S13]  /*0370*/  ISETP.GE.AND P0, PT, R19, UR4, PT ;  /* 0x0000000413007c0c */ /* 0x001fda000bf06270 */
[----:B------:R-:W-:Y:S05]  /*0380*/  @P0 BRA `(.L_x_4) ;  /* 0x00000000004c0947 */ /* 0x000fea0003800000 */
[----:B------:R-:W0:Y:S01]  /*0390*/  LDC.64 R6, c[0x0][0x380] ;  /* 0x0000e000ff067b82 */ /* 0x000e220000000a00 */
[----:B-1----:R-:W-:Y:S02]  /*03a0*/  R2UR UR4, R16 ;  /* 0x00000000100472ca */ /* 0x002fe400000e0000 */
[----:B------:R-:W-:Y:S01]  /*03b0*/  R2UR UR5, R17 ;  /* 0x00000000110572ca */ /* 0x000fe200000e0000 */
[----:B0-----:R-:W-:-:S12]  /*03c0*/  IMAD.WIDE R6, R19, 0x4, R6 ;  /* 0x0000000413067825 */ /* 0x001fd800078e0206 */
[----:B------:R0:W2:Y:S01]  /*03d0*/  LDG.E R9, desc[UR4][R6.64] ;  /* 0x0000000406097981 */ /* 0x0000a2000c1e1900 */
[----:B------:R-:W-:Y:S01]  /*03e0*/  MOV R2, 0x0 ;  /* 0x0000000000027802 */ /* 0x000fe20000000f00 */
[----:B------:R-:W-:Y:S01]  /*03f0*/  VIADD R0, R19, 0x1 ;  /* 0x0000000113007836 */ /* 0x000fe20000000000 */
[----:B------:R-:W1:Y:S04]  /*0400*/  LDCU.64 UR4, c[0x4][0x8] ;  /* 0x01000100ff0477ac */ /* 0x000e680008000a00 */
[----:B------:R3:W-:Y:S01]  /*0410*/  STL [R1], R0 ;  /* 0x0000000001007387 */ /* 0x0007e20000100800 */
[----:B------:R-:W4:Y:S01]  /*0420*/  LDC.64 R2, c[0x4][R2] ;  /* 0x0100000002027b82 */ /* 0x000f220000000a00 */
[----:B0-----:R-:W-:Y:S02]  /*0430*/  IMAD.MOV.U32 R6, RZ, RZ, R24 ;  /* 0x000000ffff067224 */ /* 0x001fe400078e0018 */
[----:B------:R-:W-:-:S02]  /*0440*/  IMAD.MOV.U32 R7, RZ, RZ, R23 ;  /* 0x000000ffff077224 */ /* 0x000fc400078e0017 */
[----:B-1----:R-:W-:Y:S01]  /*0450*/  IMAD.U32 R4, RZ, RZ, UR4 ;  /* 0x00000004ff047e24 */ /* 0x002fe2000f8e00ff */
[----:B------:R-:W-:Y:S01]  /*0460*/  MOV R5, UR5 ;  /* 0x0000000500057c02 */ /* 0x000fe20008000f00 */
[----:B--2---:R-:W0:Y:S01]  /*0470*/  F2F.F64.F32 R10, R9 ;  /* 0x00000009000a7310 */ /* 0x004e220000201800 */
[----:B------:R3:W-:Y:S04]  /*0480*/  STS [R22+0x4], R9 ;  /* 0x0000040916007388 */ /* 0x0007e80000000800 */
[----:B0---4-:R3:W-:Y:S02]  /*0490*/  STL.64 [R1+0x8], R10 ;  /* 0x0000080a01007387 */ /* 0x0117e40000100a00 */
[----:B------:R-:W-:-:S07]  /*04a0*/  LEPC R20, `(.L_x_4) ;  /* 0x000000001014794e */ /* 0x000fce0000000000 */
[----:B---3--:R-:W-:Y:S05]  /*04b0*/  CALL.ABS.NOINC R2 ;  /* 0x0000000002007343 */ /* 0x008fea0003c00000 */
.L_x_4:
[----:B------:R-:W-:Y:S05]  /*04c0*/  BSYNC.RECONVERGENT B6 ;  /* 0x0000000000067941 */ /* 0x000fea0003800200 */
.L_x_3:
[----:B------:R-:W-:-:S13]  /*04d0*/  ISETP.GE.U32.AND P0, PT, R26, 0x2, PT ;  /* 0x000000021a00780c */ /* 0x000fda0003f06070 */
[----:B------:R-:W-:Y:S05]  /*04e0*/  @!P0 BRA `(.L_x_5) ;  /* 0x0000000000788947 */ /* 0x000fea0003800000 */
[----:B------:R-:W-:-:S07]  /*04f0*/  IMAD.MOV.U32 R18, RZ, RZ, 0x1 ;  /* 0x00000001ff127424 */ /* 0x000fce00078e00ff */
.L_x_8:
[C---:B------:R-:W-:Y:S01]  /*0500*/  ISETP.GE.U32.AND P0, PT, R25.reuse, R18, PT ;  /* 0x000000121900720c */ /* 0x040fe20003f06070 */
[----:B------:R-:W-:Y:S05]  /*0510*/  WARPSYNC.ALL ;  /* 0x0000000000007948 */ /* 0x000fea0003800000 */
[----:B------:R-:W-:Y:S01]  /*0520*/  BAR.SYNC.DEFER_BLOCKING 0x0 ;  /* 0x0000000000007b1d */ /* 0x000fe20000010000 */
[----:B------:R-:W-:-:S05]  /*0530*/  ISETP.GE.U32.OR P0, PT, R25, R26, !P0 ;  /* 0x0000001a1900720c */ /* 0x000fca0004706470 */
[----:B------:R-:W-:Y:S08]  /*0540*/  BSSY.RECONVERGENT B6, `(.L_x_6) ;  /* 0x0000015000067945 */ /* 0x000ff00003800200 */
[----:B------:R-:W-:Y:S05]  /*0550*/  @P0 BRA `(.L_x_7) ;  /* 0x00000000004c0947 */ /* 0x000fea0003800000 */
[----:B------:R-:W-:Y:S01]  /*0560*/  IADD3 R0, PT, PT, R25, -R18, RZ ;  /* 0x8000001219007210 */ /* 0x000fe20007ffe0ff */
[----:B------:R-:W-:Y:S01]  /*0570*/  LDS R9, [R22] ;  /* 0x0000000016097984 */ /* 0x000fe20000000800 */
[----:B------:R-:W-:Y:S01]  /*0580*/  MOV R2, 0x0 ;  /* 0x0000000000027802 */ /* 0x000fe20000000f00 */
[----:B------:R-:W0:Y:S01]  /*0590*/  LDCU.64 UR4, c[0x4][0x10] ;  /* 0x01000200ff0477ac */ /* 0x000e220008000a00 */
[----:B------:R-:W-:Y:S01]  /*05a0*/  LEA R0, R0, UR36, 0x2 ;  /* 0x0000002400007c11 */ /* 0x000fe2000f8e10ff */
[----:B------:R-:W-:Y:S01]  /*05b0*/  STL.64 [R1], R18 ;  /* 0x0000001201007387 */ /* 0x000fe20000100a00 */
[----:B------:R-:W-:Y:S01]  /*05c0*/  IMAD.MOV.U32 R6, RZ, RZ, R24 ;  /* 0x000000ffff067224 */ /* 0x000fe200078e0018 */
[----:B------:R-:W-:Y:S01]  /*05d0*/  MOV R7, R23 ;  /* 0x0000001700077202 */ /* 0x000fe20000000f00 */
[----:B------:R-:W2:Y:S01]  /*05e0*/  LDC.64 R2, c[0x4][R2] ;  /* 0x0100000002027b82 */ /* 0x000ea20000000a00 */
[----:B------:R-:W-:Y:S04]  /*05f0*/  STL [R1+0x8], R25 ;  /* 0x0000081901007387 */ /* 0x000fe80000100800 */
[----:B------:R-:W3:Y:S01]  /*0600*/  LDS R0, [R0] ;  /* 0x0000000000007984 */ /* 0x000ee20000000800 */
[----:B0-----:R-:W-:-:S02]  /*0610*/  IMAD.U32 R4, RZ, RZ, UR4 ;  /* 0x00000004ff047e24 */ /* 0x001fc4000f8e00ff */
[----:B------:R-:W-:Y:S02]  /*0620*/  IMAD.U32 R5, RZ, RZ, UR5 ;  /* 0x00000005ff057e24 */ /* 0x000fe4000f8e00ff */
[----:B---3--:R-:W-:-:S04]  /*0630*/  FADD R9, R0, R9 ;  /* 0x0000000900097221 */ /* 0x008fc80000000000 */
[----:B------:R-:W0:Y:S01]  /*0640*/  F2F.F64.F32 R10, R9 ;  /* 0x00000009000a7310 */ /* 0x000e220000201800 */
[----:B------:R3:W-:Y:S04]  /*0650*/  STS [R22], R9 ;  /* 0x0000000916007388 */ /* 0x0007e80000000800 */
[----:B0-2---:R3:W-:Y:S02]  /*0660*/  STL.64 [R1+0x10], R10 ;  /* 0x0000100a01007387 */ /* 0x0057e40000100a00 */
[----:B------:R-:W-:-:S07]  /*0670*/  LEPC R20, `(.L_x_7) ;  /* 0x000000001014794e */ /* 0x000fce0000000000 */
[----:B-1-3--:R-:W-:Y:S05]  /*0680*/  CALL.ABS.NOINC R2 ;  /* 0x0000000002007343 */ /* 0x00afea0003c00000 */
.L_x_7:
[----:B------:R-:W-:Y:S05]  /*0690*/  BSYNC.RECONVERGENT B6 ;  /* 0x0000000000067941 */ /* 0x000fea0003800200 */
.L_x_6:
[----:B------:R-:W-:-:S05]  /*06a0*/  IMAD.SHL.U32 R18, R18, 0x2, RZ ;  /* 0x0000000212127824 */ /* 0x000fca00078e00ff */
[----:B------:R-:W-:-:S13]  /*06b0*/  ISETP.GE.U32.AND P0, PT, R18, R26, PT ;  /* 0x0000001a1200720c */ /* 0x000fda0003f06070 */
[----:B------:R-:W-:Y:S05]  /*06c0*/  @!P0 BRA `(.L_x_8) ;  /* 0xfffffffc008c8947 */ /* 0x000fea000383ffff */
.L_x_5:
[----:B------:R-:W0:Y:S02]  /*06d0*/  LDCU UR4, c[0x0][0x390] ;  /* 0x00007200ff0477ac */ /* 0x000e240008000800 */
[----:B0-----:R-:W-:-:S13]  /*06e0*/  ISETP.GE.AND P0, PT, R19, UR4, PT ;  /* 0x0000000413007c0c */ /* 0x001fda000bf06270 */
[----:B------:R-:W-:Y:S05]  /*06f0*/  @P0 EXIT ;  /* 0x000000000000094d */ /* 0x000fea0003800000 */
[----:B------:R-:W0:Y:S01]  /*0700*/  LDS R5, [R22] ;  /* 0x0000000016057984 */ /* 0x000e220000000800 */
[----:B------:R-:W2:Y:S01]  /*0710*/  LDC.64 R2, c[0x0][0x388] ;  /* 0x0000e200ff027b82 */ /* 0x000ea20000000a00 */
[----:B-1----:R-:W-:Y:S02]  /*0720*/  R2UR UR4, R16 ;  /* 0x00000000100472ca */ /* 0x002fe400000e0000 */
[----:B------:R-:W-:Y:S01]  /*0730*/  R2UR UR5, R17 ;  /* 0x00000000110572ca */ /* 0x000fe200000e0000 */
[----:B--2---:R-:W-:-:S12]  /*0740*/  IMAD.WIDE R2, R19, 0x4, R2 ;  /* 0x0000000413027825 */ /* 0x004fd800078e0202 */
[----:B0-----:R-:W-:Y:S01]  /*0750*/  STG.E desc[UR4][R2.64], R5 ;  /* 0x0000000502007986 */ /* 0x001fe2000c101904 */
[----:B------:R-:W-:Y:S05]  /*0760*/  EXIT ;  /* 0x000000000000794d */ /* 0x000fea0003800000 */
.L_x_9:
[----:B------:R-:W-:-:S00]  /*0770*/  BRA `(.L_x_9) ;  /* 0xfffffffc00fc7947 */ /* 0x000fc0000383ffff */
[----:B------:R-:W-:-:S00]  /*0780*/  NOP ;  /* 0x0000000000007918 */ /* 0x000fc00000000000 */
[----:B------:R-:W-:-:S00]  /*0790*/  NOP ;  /* 0x0000000000007918 */ /* 0x000fc00000000000 */
[----:B------:R-:W-:-:S00]  /*07a0*/  NOP ;  /* 0x0000000000007918 */ /* 0x000fc00000000000 */
[----:B------:R-:W-:-:S00]  /*07b0*/  NOP ;  /* 0x0000000000007918 */ /* 0x000fc00000000000 */
[----:B------:R-:W-:-:S00]  /*07c0*/  NOP ;  /* 0x0000000000007918 */ /* 0x000fc00000000000 */
[----:B------:R-:W-:-:S00]  /*07d0*/  NOP ;  /* 0x0000000000007918 */ /* 0x000fc00000000000 */
[----:B------:R-:W-:-:S00]  /*07e0*/  NOP ;  /* 0x0000000000007918 */ /* 0x000fc00000000000 */
[----:B------:R-:W-:-:S00]  /*07f0*/  NOP ;  /* 0x0000000000007918 */ /* 0x000fc00000000000 */
.L_x_10:


//--------------------- .nv.global.init           --------------------------
	.section	.nv.global.init,"aw",@progbits
.nv.global.init:
	.type		$str,@object
	.size		$str,($str$1 - $str)
$str:
        /*0000*/ 	.byte	0x64, 0x5f, 0x58, 0x5b, 0x25, 0x64, 0x5d, 0x20, 0x3d, 0x20, 0x25, 0x2e, 0x31, 0x66, 0x0a, 0x00
	.type		$str$1,@object
	.size		$str$1,(.L_1 - $str$1)
$str$1:
        /*0010*/ 	.byte	0x73, 0x74, 0x72, 0x69, 0x64, 0x65, 0x20, 0x3d, 0x20, 0x25, 0x64, 0x3a, 0x20, 0x69, 0x20, 0x3d
        /*0020*/ 	.byte	0x20, 0x25, 0x64, 0x2c, 0x20, 0x64, 0x73, 0x5f, 0x58, 0x59, 0x5b, 0x25, 0x64, 0x5d, 0x20, 0x3d
        /*0030*/ 	.byte	0x20, 0x25, 0x2e, 0x31, 0x66, 0x0a, 0x00
.L_1:


//--------------------- .nv.shared._Z29Kogge_Stone_exclu_scan_kernelPfS_i --------------------------
	.section	.nv.shared._Z29Kogge_Stone_exclu_scan_kernelPfS_i,"aw",@nobits
	.sectionflags	@""
	.align	16
	.zero		1024


//--------------------- .nv.shared.reserved.0     --------------------------
	.section	.nv.shared.reserved.0,"aw",@nobits
	.weak		__nv_reservedSMEM_offset_0_alias
	.size		__nv_reservedSMEM_offset_0_alias, 0, 64
	.other		__nv_reservedSMEM_offset_0_alias,@"STO_CUDA_RESERVED_SHARED STV_DEFAULT"
__nv_reservedSMEM_offset_0_alias:
	.zero		0
	.zero		64


//--------------------- .nv.constant0._Z29Kogge_Stone_exclu_scan_kernelPfS_i --------------------------
	.section	.nv.constant0._Z29Kogge_Stone_exclu_scan_kernelPfS_i,"a",@progbits
	.sectionflags	@""
	.align	4
.nv.constant0._Z29Kogge_Stone_exclu_scan_kernelPfS_i:
	.zero		916


//--------------------- SYMBOLS --------------------------

	.type		.nv.reservedSmem.offset0,@object
	.size		.nv.reservedSmem.offset0,0x4
	.type		.nv.reservedSmem.cap,@object
	.size		.nv.reservedSmem.cap,0x4
	.type		vprintf,@function
